//
// Generated by NVIDIA NVVM Compiler
//
// Compiler Build ID: CL-36424714
// Cuda compilation tools, release 13.0, V13.0.88
// Based on NVVM 20.0.0
//

.version 9.0
.target sm_100
.address_size 64

	// .globl	_Z12MatMulKernelPfS_S_

.visible .entry _Z12MatMulKernelPfS_S_(
	.param .u64 .ptr .align 1 _Z12MatMulKernelPfS_S__param_0,
	.param .u64 .ptr .align 1 _Z12MatMulKernelPfS_S__param_1,
	.param .u64 .ptr .align 1 _Z12MatMulKernelPfS_S__param_2
)
{
	.reg .pred 	%p<2>;
	.reg .b32 	%r<18>;
	.reg .b32 	%f<52>;
	.reg .b64 	%rd<21>;

	ld.param.u64 	%rd6, [_Z12MatMulKernelPfS_S__param_0];
	ld.param.u64 	%rd7, [_Z12MatMulKernelPfS_S__param_1];
	ld.param.u64 	%rd5, [_Z12MatMulKernelPfS_S__param_2];
	cvta.to.global.u64 	%rd8, %rd7;
	cvta.to.global.u64 	%rd9, %rd6;
	mov.u32 	%r8, %ctaid.y;
	mov.u32 	%r9, %ntid.y;
	mov.u32 	%r10, %tid.y;
	mad.lo.s32 	%r1, %r8, %r9, %r10;
	mov.u32 	%r11, %ctaid.x;
	mov.u32 	%r12, %ntid.x;
	mov.u32 	%r13, %tid.x;
	mad.lo.s32 	%r2, %r11, %r12, %r13;
	mul.wide.u32 	%rd10, %r9, %r8;
	cvt.u64.u32 	%rd11, %r10;
	add.s64 	%rd12, %rd10, %rd11;
	shl.b64 	%rd13, %rd12, 13;
	add.s64 	%rd14, %rd13, %rd9;
	add.s64 	%rd20, %rd14, 32;
	add.s64 	%rd2, %rd8, 65536;
	mov.f32 	%f51, 0f00000000;
	mov.b32 	%r17, 0;
	mov.u32 	%r16, %r2;
$L__BB0_1:
	mul.wide.s32 	%rd15, %r16, 4;
	add.s64 	%rd16, %rd2, %rd15;
	ld.global.f32 	%f4, [%rd20+-32];
	ld.global.f32 	%f5, [%rd16+-65536];
	fma.rn.f32 	%f6, %f4, %f5, %f51;
	ld.global.f32 	%f7, [%rd20+-28];
	ld.global.f32 	%f8, [%rd16+-57344];
	fma.rn.f32 	%f9, %f7, %f8, %f6;
	ld.global.f32 	%f10, [%rd20+-24];
	ld.global.f32 	%f11, [%rd16+-49152];
	fma.rn.f32 	%f12, %f10, %f11, %f9;
	ld.global.f32 	%f13, [%rd20+-20];
	ld.global.f32 	%f14, [%rd16+-40960];
	fma.rn.f32 	%f15, %f13, %f14, %f12;
	ld.global.f32 	%f16, [%rd20+-16];
	ld.global.f32 	%f17, [%rd16+-32768];
	fma.rn.f32 	%f18, %f16, %f17, %f15;
	ld.global.f32 	%f19, [%rd20+-12];
	ld.global.f32 	%f20, [%rd16+-24576];
	fma.rn.f32 	%f21, %f19, %f20, %f18;
	ld.global.f32 	%f22, [%rd20+-8];
	ld.global.f32 	%f23, [%rd16+-16384];
	fma.rn.f32 	%f24, %f22, %f23, %f21;
	ld.global.f32 	%f25, [%rd20+-4];
	ld.global.f32 	%f26, [%rd16+-8192];
	fma.rn.f32 	%f27, %f25, %f26, %f24;
	ld.global.f32 	%f28, [%rd20];
	ld.global.f32 	%f29, [%rd16];
	fma.rn.f32 	%f30, %f28, %f29, %f27;
	ld.global.f32 	%f31, [%rd20+4];
	ld.global.f32 	%f32, [%rd16+8192];
	fma.rn.f32 	%f33, %f31, %f32, %f30;
	ld.global.f32 	%f34, [%rd20+8];
	ld.global.f32 	%f35, [%rd16+16384];
	fma.rn.f32 	%f36, %f34, %f35, %f33;
	ld.global.f32 	%f37, [%rd20+12];
	ld.global.f32 	%f38, [%rd16+24576];
	fma.rn.f32 	%f39, %f37, %f38, %f36;
	ld.global.f32 	%f40, [%rd20+16];
	ld.global.f32 	%f41, [%rd16+32768];
	fma.rn.f32 	%f42, %f40, %f41, %f39;
	ld.global.f32 	%f43, [%rd20+20];
	ld.global.f32 	%f44, [%rd16+40960];
	fma.rn.f32 	%f45, %f43, %f44, %f42;
	ld.global.f32 	%f46, [%rd20+24];
	ld.global.f32 	%f47, [%rd16+49152];
	fma.rn.f32 	%f48, %f46, %f47, %f45;
	ld.global.f32 	%f49, [%rd20+28];
	ld.global.f32 	%f50, [%rd16+57344];
	fma.rn.f32 	%f51, %f49, %f50, %f48;
	add.s32 	%r17, %r17, 16;
	add.s64 	%rd20, %rd20, 64;
	add.s32 	%r16, %r16, 32768;
	setp.ne.s32 	%p1, %r17, 2048;
	@%p1 bra 	$L__BB0_1;
	cvta.to.global.u64 	%rd17, %rd5;
	shl.b32 	%r14, %r1, 11;
	add.s32 	%r15, %r14, %r2;
	mul.wide.s32 	%rd18, %r15, 4;
	add.s64 	%rd19, %rd17, %rd18;
	st.global.f32 	[%rd19], %f51;
	ret;

}
	// .globl	_Z13cudaRandomizePf
.visible .entry _Z13cudaRandomizePf(
	.param .u64 .ptr .align 1 _Z13cudaRandomizePf_param_0
)
{
	.reg .b32 	%r<12>;
	.reg .b64 	%rd<5>;

	ld.param.u64 	%rd1, [_Z13cudaRandomizePf_param_0];
	cvta.to.global.u64 	%rd2, %rd1;
	mov.u32 	%r1, %ctaid.y;
	mov.u32 	%r2, %ntid.y;
	mov.u32 	%r3, %tid.y;
	mad.lo.s32 	%r4, %r1, %r2, %r3;
	mov.u32 	%r5, %ctaid.x;
	mov.u32 	%r6, %ntid.x;
	mov.u32 	%r7, %tid.x;
	mad.lo.s32 	%r8, %r5, %r6, %r7;
	shl.b32 	%r9, %r4, 11;
	add.s32 	%r10, %r9, %r8;
	mul.wide.s32 	%rd3, %r10, 4;
	add.s64 	%rd4, %rd2, %rd3;
	mov.b32 	%r11, 1070847595;
	st.global.u32 	[%rd4], %r11;
	ret;

}


// ===== COMPILED SASS (sm_100) =====

	.target	sm_100

	.elftype	@"ET_EXEC"


//--------------------- .note.nv.tkinfo           --------------------------
	.section	.note.nv.tkinfo,"",@"SHT_NOTE"
	.sectionflags	@"SHF_NOTE_NV_TKINFO"
	.tkinfo
        /*0018*/ 	.word	0x00000002
        /*0030*/ 	.string	""
        /*0030*/ 	.string	"ptxas"
        /*0030*/ 	.string	"Cuda compilation tools, release 13.0, V13.0.88"
        /*0030*/ 	.string	"Build cuda_13.0.r13.0/compiler.36424714_0"
        /*0030*/ 	.string	"-arch sm_100 -m 64 "



//--------------------- .note.nv.cuinfo           --------------------------
	.section	.note.nv.cuinfo,"",@"SHT_NOTE"
	.sectionflags	@"SHF_NOTE_NV_CUINFO"
        /*0018*/ 	.short	0x0002
        /*001a*/ 	.short	0x0064
        /*001c*/ 	.short	0x0082
	.zero		2


//--------------------- .nv.info                  --------------------------
	.section	.nv.info,"",@"SHT_CUDA_INFO"
	.align	4


	//----- nvinfo : EIATTR_REGCOUNT
	.align		4
        /*0000*/ 	.byte	0x04, 0x2f
        /*0002*/ 	.short	(.L_1 - .L_0)
	.align		4
.L_0:
        /*0004*/ 	.word	index@(_Z12MatMulKernelPfS_S_)
        /*0008*/ 	.word	0x0000001f


	//----- nvinfo : EIATTR_FRAME_SIZE
	.align		4
.L_1:
        /*000c*/ 	.byte	0x04, 0x11
        /*000e*/ 	.short	(.L_3 - .L_2)
	.align		4
.L_2:
        /*0010*/ 	.word	index@(_Z12MatMulKernelPfS_S_)
        /*0014*/ 	.word	0x00000000


	//----- nvinfo : EIATTR_REGCOUNT
	.align		4
.L_3:
        /*0018*/ 	.byte	0x04, 0x2f
        /*001a*/ 	.short	(.L_5 - .L_4)
	.align		4
.L_4:
        /*001c*/ 	.word	index@(_Z13cudaRandomizePf)
        /*0020*/ 	.word	0x0000000a


	//----- nvinfo : EIATTR_FRAME_SIZE
	.align		4
.L_5:
        /*0024*/ 	.byte	0x04, 0x11
        /*0026*/ 	.short	(.L_7 - .L_6)
	.align		4
.L_6:
        /*0028*/ 	.word	index@(_Z13cudaRandomizePf)
        /*002c*/ 	.word	0x00000000


	//----- nvinfo : EIATTR_MIN_STACK_SIZE
	.align		4
.L_7:
        /*0030*/ 	.byte	0x04, 0x12
        /*0032*/ 	.short	(.L_9 - .L_8)
	.align		4
.L_8:
        /*0034*/ 	.word	index@(_Z13cudaRandomizePf)
        /*0038*/ 	.word	0x00000000


	//----- nvinfo : EIATTR_MIN_STACK_SIZE
	.align		4
.L_9:
        /*003c*/ 	.byte	0x04, 0x12
        /*003e*/ 	.short	(.L_11 - .L_10)
	.align		4
.L_10:
        /*0040*/ 	.word	index@(_Z12MatMulKernelPfS_S_)
        /*0044*/ 	.word	0x00000000
.L_11:


//--------------------- .nv.compat                --------------------------
	.section	.nv.compat,"",@"SHT_CUDA_COMPAT_INFO"
	.align	4
        /*0000*/ 	.byte	0x02, 0x09, 0x00, 0x00, 0x02, 0x02, 0x01, 0x00, 0x02, 0x05, 0x05, 0x00, 0x03, 0x07, 0x01, 0x01
        /*0010*/ 	.byte	0x02, 0x03, 0x00, 0x00, 0x02, 0x06, 0x01, 0x00, 0x04, 0x0b, 0x08, 0x00, 0x09, 0x00, 0x00, 0x00
        /*0020*/ 	.byte	0x00, 0x00, 0x00, 0x00


//--------------------- .nv.info._Z13cudaRandomizePf --------------------------
	.section	.nv.info._Z13cudaRandomizePf,"",@"SHT_CUDA_INFO"
	.sectionflags	@""
	.align	4


	//----- nvinfo : EIATTR_CUDA_API_VERSION
	.align		4
        /*0000*/ 	.byte	0x04, 0x37
        /*0002*/ 	.short	(.L_13 - .L_12)
.L_12:
        /*0004*/ 	.word	0x00000082


	//----- nvinfo : EIATTR_KPARAM_INFO
	.align		4
.L_13:
        /*0008*/ 	.byte	0x04, 0x17
        /*000a*/ 	.short	(.L_15 - .L_14)
.L_14:
        /*000c*/ 	.word	0x00000000
        /*0010*/ 	.short	0x0000
        /*0012*/ 	.short	0x0000
        /*0014*/ 	.byte	0x00, 0xf5, 0x21, 0x00


	//----- nvinfo : EIATTR_SPARSE_MMA_MASK
	.align		4
.L_15:
        /*0018*/ 	.byte	0x03, 0x50
        /*001a*/ 	.short	0x0000


	//----- nvinfo : EIATTR_MAXREG_COUNT
	.align		4
        /*001c*/ 	.byte	0x03, 0x1b
        /*001e*/ 	.short	0x00ff


	//----- nvinfo : EIATTR_MERCURY_ISA_VERSION
	.align		4
        /*0020*/ 	.byte	0x03, 0x5f
        /*0022*/ 	.short	0x0101


	//----- nvinfo : EIATTR_VRC_CTA_INIT_COUNT
	.align		4
        /*0024*/ 	.byte	0x02, 0x4a
	.zero		1
	.zero		1


	//----- nvinfo : EIATTR_EXIT_INSTR_OFFSETS
	.align		4
        /*0028*/ 	.byte	0x04, 0x1c
        /*002a*/ 	.short	(.L_17 - .L_16)


	//   ....[0]....
.L_16:
        /*002c*/ 	.word	0x000000f0


	//----- nvinfo : EIATTR_CBANK_PARAM_SIZE
	.align		4
.L_17:
        /*0030*/ 	.byte	0x03, 0x19
        /*0032*/ 	.short	0x0008


	//----- nvinfo : EIATTR_PARAM_CBANK
	.align		4
        /*0034*/ 	.byte	0x04, 0x0a
        /*0036*/ 	.short	(.L_19 - .L_18)
	.align		4
.L_18:
        /*0038*/ 	.word	index@(.nv.constant0._Z13cudaRandomizePf)
        /*003c*/ 	.short	0x0380
        /*003e*/ 	.short	0x0008


	//----- nvinfo : EIATTR_SW_WAR
	.align		4
.L_19:
        /*0040*/ 	.byte	0x04, 0x36
        /*0042*/ 	.short	(.L_21 - .L_20)
.L_20:
        /*0044*/ 	.word	0x00000008
.L_21:


//--------------------- .nv.info._Z12MatMulKernelPfS_S_ --------------------------
	.section	.nv.info._Z12MatMulKernelPfS_S_,"",@"SHT_CUDA_INFO"
	.sectionflags	@""
	.align	4


	//----- nvinfo : EIATTR_CUDA_API_VERSION
	.align		4
        /*0000*/ 	.byte	0x04, 0x37
        /*0002*/ 	.short	(.L_23 - .L_22)
.L_22:
        /*0004*/ 	.word	0x00000082


	//----- nvinfo : EIATTR_KPARAM_INFO
	.align		4
.L_23:
        /*0008*/ 	.byte	0x04, 0x17
        /*000a*/ 	.short	(.L_25 - .L_24)
.L_24:
        /*000c*/ 	.word	0x00000000
        /*0010*/ 	.short	0x0002
        /*0012*/ 	.short	0x0010
        /*0014*/ 	.byte	0x00, 0xf5, 0x21, 0x00


	//----- nvinfo : EIATTR_KPARAM_INFO
	.align		4
.L_25:
        /*0018*/ 	.byte	0x04, 0x17
        /*001a*/ 	.short	(.L_27 - .L_26)
.L_26:
        /*001c*/ 	.word	0x00000000
        /*0020*/ 	.short	0x0001
        /*0022*/ 	.short	0x0008
        /*0024*/ 	.byte	0x00, 0xf5, 0x21, 0x00


	//----- nvinfo : EIATTR_KPARAM_INFO
	.align		4
.L_27:
        /*0028*/ 	.byte	0x04, 0x17
        /*002a*/ 	.short	(.L_29 - .L_28)
.L_28:
        /*002c*/ 	.word	0x00000000
        /*0030*/ 	.short	0x0000
        /*0032*/ 	.short	0x0000
        /*0034*/ 	.byte	0x00, 0xf5, 0x21, 0x00


	//----- nvinfo : EIATTR_SPARSE_MMA_MASK
	.align		4
.L_29:
        /*0038*/ 	.byte	0x03, 0x50
        /*003a*/ 	.short	0x0000


	//----- nvinfo : EIATTR_MAXREG_COUNT
	.align		4
        /*003c*/ 	.byte	0x03, 0x1b
        /*003e*/ 	.short	0x00ff


	//----- nvinfo : EIATTR_MERCURY_ISA_VERSION
	.align		4
        /*0040*/ 	.byte	0x03, 0x5f
        /*0042*/ 	.short	0x0101


	//----- nvinfo : EIATTR_VRC_CTA_INIT_COUNT
	.align		4
        /*0044*/ 	.byte	0x02, 0x4a
	.zero		1
	.zero		1


	//----- nvinfo : EIATTR_EXIT_INSTR_OFFSETS
	.align		4
        /*0048*/ 	.byte	0x04, 0x1c
        /*004a*/ 	.short	(.L_31 - .L_30)


	//   ....[0]....
.L_30:
        /*004c*/ 	.word	0x00000540


	//----- nvinfo : EIATTR_CBANK_PARAM_SIZE
	.align		4
.L_31:
        /*0050*/ 	.byte	0x03, 0x19
        /*0052*/ 	.short	0x0018


	//----- nvinfo : EIATTR_PARAM_CBANK
	.align		4
        /*0054*/ 	.byte	0x04, 0x0a
        /*0056*/ 	.short	(.L_33 - .L_32)
	.align		4
.L_32:
        /*0058*/ 	.word	index@(.nv.constant0._Z12MatMulKernelPfS_S_)
        /*005c*/ 	.short	0x0380
        /*005e*/ 	.short	0x0018


	//----- nvinfo : EIATTR_SW_WAR
	.align		4
.L_33:
        /*0060*/ 	.byte	0x04, 0x36
        /*0062*/ 	.short	(.L_35 - .L_34)
.L_34:
        /*0064*/ 	.word	0x00000008
.L_35:


//--------------------- .nv.callgraph             --------------------------
	.section	.nv.callgraph,"",@"SHT_CUDA_CALLGRAPH"
	.align	4
	.sectionentsize	8
	.align		4
        /*0000*/ 	.word	0x00000000
	.align		4
        /*0004*/ 	.word	0xffffffff
	.align		4
        /*0008*/ 	.word	0x00000000
	.align		4
        /*000c*/ 	.word	0xfffffffe
	.align		4
        /*0010*/ 	.word	0x00000000
	.align		4
        /*0014*/ 	.word	0xfffffffd
	.align		4
        /*0018*/ 	.word	0x00000000
	.align		4
        /*001c*/ 	.word	0xfffffffc


//--------------------- .text._Z13cudaRandomizePf --------------------------
	.section	.text._Z13cudaRandomizePf,"ax",@progbits
	.align	128
        .global         _Z13cudaRandomizePf
        .type           _Z13cudaRandomizePf,@function
        .size           _Z13cudaRandomizePf,(.L_x_3 - _Z13cudaRandomizePf)
        .other          _Z13cudaRandomizePf,@"STO_CUDA_ENTRY STV_DEFAULT"
_Z13cudaRandomizePf:
.text._Z13cudaRandomizePf:
[----:B------:R-:W-:Y:S01]  /*0000*/  LDC R1, c[0x0][0x37c] ;  /* 0x0000df00ff017b82 */ /* 0x000fe20000000800 */
[----:B------:R-:W0:Y:S07]  /*0010*/  S2R R5, SR_TID.Y ;  /* 0x0000000000057919 */ /* 0x000e2e0000002200 */
[----:B------:R-:W0:Y:S01]  /*0020*/  S2UR UR6, SR_CTAID.Y ;  /* 0x00000000000679c3 */ /* 0x000e220000002600 */
[----:B------:R-:W1:Y:S01]  /*0030*/  LDCU.64 UR4, c[0x0][0x358] ;  /* 0x00006b00ff0477ac */ /* 0x000e620008000a00 */
[----:B------:R-:W2:Y:S06]  /*0040*/  S2R R7, SR_TID.X ;  /* 0x0000000000077919 */ /* 0x000eac0000002100 */
[----:B------:R-:W0:Y:S08]  /*0050*/  LDC R0, c[0x0][0x364] ;  /* 0x0000d900ff007b82 */ /* 0x000e300000000800 */
[----:B------:R-:W2:Y:S08]  /*0060*/  S2UR UR7, SR_CTAID.X ;  /* 0x00000000000779c3 */ /* 0x000eb00000002500 */
[----:B------:R-:W2:Y:S08]  /*0070*/  LDC R4, c[0x0][0x360] ;  /* 0x0000d800ff047b82 */ /* 0x000eb00000000800 */
[----:B------:R-:W3:Y:S01]  /*0080*/  LDC.64 R2, c[0x0][0x380] ;  /* 0x0000e000ff027b82 */ /* 0x000ee20000000a00 */
[----:B0-----:R-:W-:-:S02]  /*0090*/  IMAD R0, R0, UR6, R5 ;  /* 0x0000000600007c24 */ /* 0x001fc4000f8e0205 */
[----:B--2---:R-:W-:Y:S02]  /*00a0*/  IMAD R5, R4, UR7, R7 ;  /* 0x0000000704057c24 */ /* 0x004fe4000f8e0207 */
[----:B------:R-:W-:-:S03]  /*00b0*/  HFMA2 R7, -RZ, RZ, 1.9560546875, -102.6875 ;  /* 0x3fd3d66bff077431 */ /* 0x000fc600000001ff */
[----:B------:R-:W-:-:S05]  /*00c0*/  LEA R5, R0, R5, 0xb ;  /* 0x0000000500057211 */ /* 0x000fca00078e58ff */
[----:B---3--:R-:W-:-:S05]  /*00d0*/  IMAD.WIDE R2, R5, 0x4, R2 ;  /* 0x0000000405027825 */ /* 0x008fca00078e0202 */
[----:B-1----:R-:W-:Y:S01]  /*00e0*/  STG.E desc[UR4][R2.64], R7 ;  /* 0x0000000702007986 */ /* 0x002fe2000c101904 */
[----:B------:R-:W-:Y:S05]  /*00f0*/  EXIT ;  /* 0x000000000000794d */ /* 0x000fea0003800000 */
.L_x_0:
[----:B------:R-:W-:-:S00]  /*0100*/  BRA `(.L_x_0) ;  /* 0xfffffffc00fc7947 */ /* 0x000fc0000383ffff */
[----:B------:R-:W-:-:S00]  /*0110*/  NOP ;  /* 0x0000000000007918 */ /* 0x000fc00000000000 */
        /* <DEDUP_REMOVED lines=14> */
.L_x_3:


//--------------------- .text._Z12MatMulKernelPfS_S_ --------------------------
	.section	.text._Z12MatMulKernelPfS_S_,"ax",@progbits
	.align	128
        .global         _Z12MatMulKernelPfS_S_
        .type           _Z12MatMulKernelPfS_S_,@function
        .size           _Z12MatMulKernelPfS_S_,(.L_x_4 - _Z12MatMulKernelPfS_S_)
        .other          _Z12MatMulKernelPfS_S_,@"STO_CUDA_ENTRY STV_DEFAULT"
_Z12MatMulKernelPfS_S_:
.text._Z12MatMulKernelPfS_S_:
[----:B------:R-:W-:Y:S01]  /*0000*/  LDC R1, c[0x0][0x37c] ;  /* 0x0000df00ff017b82 */ /* 0x000fe20000000800 */
[----:B------:R-:W0:Y:S07]  /*0010*/  S2R R2, SR_TID.Y ;  /* 0x0000000000027919 */ /* 0x000e2e0000002200 */
[----:B------:R-:W0:Y:S01]  /*0020*/  S2UR UR4, SR_CTAID.Y ;  /* 0x00000000000479c3 */ /* 0x000e220000002600 */
[----:B------:R-:W1:Y:S01]  /*0030*/  LDCU.128 UR12, c[0x0][0x380] ;  /* 0x00007000ff0c77ac */ /* 0x000e620008000c00 */
[----:B------:R-:W-:Y:S01]  /*0040*/  HFMA2 R3, -RZ, RZ, 0, 0 ;  /* 0x00000000ff037431 */ /* 0x000fe200000001ff */
[----:B------:R-:W2:Y:S01]  /*0050*/  S2R R9, SR_TID.X ;  /* 0x0000000000097919 */ /* 0x000ea20000002100 */
[----:B------:R-:W-:Y:S01]  /*0060*/  MOV R14, RZ ;  /* 0x000000ff000e7202 */ /* 0x000fe20000000f00 */
[----:B------:R-:W3:Y:S03]  /*0070*/  LDCU.64 UR8, c[0x0][0x358] ;  /* 0x00006b00ff0877ac */ /* 0x000ee60008000a00 */
[----:B------:R-:W0:Y:S08]  /*0080*/  LDC R7, c[0x0][0x364] ;  /* 0x0000d900ff077b82 */ /* 0x000e300000000800 */
[----:B------:R-:W2:Y:S01]  /*0090*/  S2UR UR6, SR_CTAID.X ;  /* 0x00000000000679c3 */ /* 0x000ea20000002500 */
[----:B-1----:R-:W-:-:S07]  /*00a0*/  UIADD3 UR5, UP0, UPT, UR14, 0x10000, URZ ;  /* 0x000100000e057890 */ /* 0x002fce000ff1e0ff */
[----:B------:R-:W2:Y:S01]  /*00b0*/  LDC R0, c[0x0][0x360] ;  /* 0x0000d800ff007b82 */ /* 0x000ea20000000800 */
[----:B0-----:R-:W-:-:S04]  /*00c0*/  IMAD.WIDE.U32 R4, R7, UR4, R2 ;  /* 0x0000000407047c25 */ /* 0x001fc8000f8e0002 */
[----:B------:R-:W-:Y:S01]  /*00d0*/  IMAD R7, R7, UR4, R2 ;  /* 0x0000000407077c24 */ /* 0x000fe2000f8e0202 */
[----:B------:R-:W-:Y:S01]  /*00e0*/  LEA R8, P0, R4, UR12, 0xd ;  /* 0x0000000c04087c11 */ /* 0x000fe2000f8068ff */
[----:B------:R-:W-:-:S03]  /*00f0*/  UMOV UR4, URZ ;  /* 0x000000ff00047c82 */ /* 0x000fc60008000000 */
[----:B------:R-:W-:Y:S02]  /*0100*/  IADD3 R8, P1, PT, R8, 0x20, RZ ;  /* 0x0000002008087810 */ /* 0x000fe40007f3e0ff */
[----:B------:R-:W-:-:S04]  /*0110*/  LEA.HI.X R5, R4, UR13, R5, 0xd, P0 ;  /* 0x0000000d04057c11 */ /* 0x000fc800080f6c05 */
[----:B------:R-:W-:Y:S01]  /*0120*/  IADD3.X R5, PT, PT, RZ, R5, RZ, P1, !PT ;  /* 0x00000005ff057210 */ /* 0x000fe20000ffe4ff */
[----:B--2---:R-:W-:Y:S01]  /*0130*/  IMAD R0, R0, UR6, R9 ;  /* 0x0000000600007c24 */ /* 0x004fe2000f8e0209 */
[----:B------:R-:W-:-:S04]  /*0140*/  UIADD3.X UR6, UPT, UPT, URZ, UR15, URZ, UP0, !UPT ;  /* 0x0000000fff067290 */ /* 0x000fc800087fe4ff */
[----:B---3--:R-:W-:-:S08]  /*0150*/  MOV R6, R0 ;  /* 0x0000000000067202 */ /* 0x008fd00000000f00 */
.L_x_1:
[----:B------:R-:W-:Y:S02]  /*0160*/  MOV R2, UR5 ;  /* 0x0000000500027c02 */ /* 0x000fe40008000f00 */
[----:B------:R-:W-:Y:S02]  /*0170*/  MOV R3, UR6 ;  /* 0x0000000600037c02 */ /* 0x000fe40008000f00 */
[----:B------:R-:W-:Y:S01]  /*0180*/  MOV R4, R8 ;  /* 0x0000000800047202 */ /* 0x000fe20000000f00 */
[----:B------:R-:W-:-:S04]  /*0190*/  IMAD.WIDE R2, R6, 0x4, R2 ;  /* 0x0000000406027825 */ /* 0x000fc800078e0202 */
[----:B------:R-:W2:Y:S04]  /*01a0*/  LDG.E R15, desc[UR8][R4.64+-0x20] ;  /* 0xffffe008040f7981 */ /* 0x000ea8000c1e1900 */
[----:B------:R-:W2:Y:S04]  /*01b0*/  LDG.E R16, desc[UR8][R2.64+-0x10000] ;  /* 0xff00000802107981 */ /* 0x000ea8000c1e1900 */
[----:B------:R-:W3:Y:S04]  /*01c0*/  LDG.E R24, desc[UR8][R4.64+-0x1c] ;  /* 0xffffe40804187981 */ /* 0x000ee8000c1e1900 */
[----:B------:R-:W3:Y:S04]  /*01d0*/  LDG.E R25, desc[UR8][R2.64+-0xe000] ;  /* 0xff20000802197981 */ /* 0x000ee8000c1e1900 */
[----:B------:R-:W4:Y:S04]  /*01e0*/  LDG.E R19, desc[UR8][R4.64+-0x18] ;  /* 0xffffe80804137981 */ /* 0x000f28000c1e1900 */
[----:B------:R-:W4:Y:S04]  /*01f0*/  LDG.E R18, desc[UR8][R2.64+-0xc000] ;  /* 0xff40000802127981 */ /* 0x000f28000c1e1900 */
[----:B------:R-:W5:Y:S04]  /*0200*/  LDG.E R20, desc[UR8][R4.64+-0x14] ;  /* 0xffffec0804147981 */ /* 0x000f68000c1e1900 */
        /* <DEDUP_REMOVED lines=11> */
[----:B------:R-:W5:Y:S01]  /*02c0*/  LDG.E R26, desc[UR8][R4.64+0x1c] ;  /* 0x00001c08041a7981 */ /* 0x000f62000c1e1900 */
[----:B--2---:R-:W-:-:S03]  /*02d0*/  FFMA R15, R15, R16, R14 ;  /* 0x000000100f0f7223 */ /* 0x004fc6000000000e */
[----:B------:R-:W2:Y:S04]  /*02e0*/  LDG.E R16, desc[UR8][R4.64] ;  /* 0x0000000804107981 */ /* 0x000ea8000c1e1900 */
[----:B------:R-:W2:Y:S01]  /*02f0*/  LDG.E R14, desc[UR8][R4.64+0x4] ;  /* 0x00000408040e7981 */ /* 0x000ea2000c1e1900 */
[----:B---3--:R-:W-:-:S03]  /*0300*/  FFMA R24, R24, R25, R15 ;  /* 0x0000001918187223 */ /* 0x008fc6000000000f */
[----:B------:R-:W3:Y:S01]  /*0310*/  LDG.E R15, desc[UR8][R2.64+0x2000] ;  /* 0x00200008020f7981 */ /* 0x000ee2000c1e1900 */
[----:B----4-:R-:W-:-:S03]  /*0320*/  FFMA R25, R19, R18, R24 ;  /* 0x0000001213197223 */ /* 0x010fc60000000018 */
[----:B------:R-:W4:Y:S04]  /*0330*/  LDG.E R18, desc[UR8][R4.64+0x8] ;  /* 0x0000080804127981 */ /* 0x000f28000c1e1900 */
[----:B------:R-:W4:Y:S01]  /*0340*/  LDG.E R19, desc[UR8][R2.64+0x4000] ;  /* 0x0040000802137981 */ /* 0x000f22000c1e1900 */
[----:B-----5:R-:W-:-:S03]  /*0350*/  FFMA R25, R20, R21, R25 ;  /* 0x0000001514197223 */ /* 0x020fc60000000019 */
[----:B------:R-:W5:Y:S04]  /*0360*/  LDG.E R20, desc[UR8][R4.64+0xc] ;  /* 0x00000c0804147981 */ /* 0x000f68000c1e1900 */
[----:B------:R-:W5:Y:S01]  /*0370*/  LDG.E R21, desc[UR8][R2.64+0x6000] ;  /* 0x0060000802157981 */ /* 0x000f62000c1e1900 */
[----:B------:R-:W-:-:S03]  /*0380*/  FFMA R25, R22, R23, R25 ;  /* 0x0000001716197223 */ /* 0x000fc60000000019 */
[----:B------:R-:W5:Y:S04]  /*0390*/  LDG.E R22, desc[UR8][R4.64+0x10] ;  /* 0x0000100804167981 */ /* 0x000f68000c1e1900 */
[----:B------:R-:W5:Y:S01]  /*03a0*/  LDG.E R23, desc[UR8][R2.64+0x8000] ;  /* 0x0080000802177981 */ /* 0x000f62000c1e1900 */
[----:B------:R-:W-:-:S03]  /*03b0*/  FFMA R28, R12, R13, R25 ;  /* 0x0000000d0c1c7223 */ /* 0x000fc60000000019 */
[----:B------:R-:W5:Y:S04]  /*03c0*/  LDG.E R24, desc[UR8][R4.64+0x14] ;  /* 0x0000140804187981 */ /* 0x000f68000c1e1900 */
[----:B------:R-:W5:Y:S04]  /*03d0*/  LDG.E R25, desc[UR8][R2.64+0xa000] ;  /* 0x00a0000802197981 */ /* 0x000f68000c1e1900 */
[----:B------:R0:W5:Y:S04]  /*03e0*/  LDG.E R13, desc[UR8][R4.64+0x18] ;  /* 0x00001808040d7981 */ /* 0x000168000c1e1900 */
[----:B------:R-:W5:Y:S01]  /*03f0*/  LDG.E R12, desc[UR8][R2.64+0xc000] ;  /* 0x00c00008020c7981 */ /* 0x000f62000c1e1900 */
[----:B------:R-:W-:-:S04]  /*0400*/  FFMA R9, R9, R8, R28 ;  /* 0x0000000809097223 */ /* 0x000fc8000000001c */
[----:B------:R-:W-:Y:S01]  /*0410*/  FFMA R9, R10, R11, R9 ;  /* 0x0000000b0a097223 */ /* 0x000fe20000000009 */
[----:B------:R-:W-:-:S04]  /*0420*/  UIADD3 UR4, UPT, UPT, UR4, 0x10, URZ ;  /* 0x0000001004047890 */ /* 0x000fc8000fffe0ff */
[----:B------:R-:W-:Y:S01]  /*0430*/  UISETP.NE.AND UP0, UPT, UR4, 0x800, UPT ;  /* 0x000008000400788c */ /* 0x000fe2000bf05270 */
[----:B------:R-:W-:Y:S02]  /*0440*/  IADD3 R8, P0, PT, R4, 0x40, RZ ;  /* 0x0000004004087810 */ /* 0x000fe40007f1e0ff */
[----:B------:R-:W-:Y:S02]  /*0450*/  IADD3 R6, PT, PT, R6, 0x8000, RZ ;  /* 0x0000800006067810 */ /* 0x000fe40007ffe0ff */
[----:B0-----:R-:W-:Y:S01]  /*0460*/  IADD3.X R5, PT, PT, RZ, R5, RZ, P0, !PT ;  /* 0x00000005ff057210 */ /* 0x001fe200007fe4ff */
[----:B--2---:R-:W-:-:S04]  /*0470*/  FFMA R9, R16, R17, R9 ;  /* 0x0000001110097223 */ /* 0x004fc80000000009 */
[----:B---3--:R-:W-:-:S04]  /*0480*/  FFMA R9, R14, R15, R9 ;  /* 0x0000000f0e097223 */ /* 0x008fc80000000009 */
[----:B----4-:R-:W-:-:S04]  /*0490*/  FFMA R9, R18, R19, R9 ;  /* 0x0000001312097223 */ /* 0x010fc80000000009 */
[----:B-----5:R-:W-:-:S04]  /*04a0*/  FFMA R9, R20, R21, R9 ;  /* 0x0000001514097223 */ /* 0x020fc80000000009 */
[----:B------:R-:W-:-:S04]  /*04b0*/  FFMA R9, R22, R23, R9 ;  /* 0x0000001716097223 */ /* 0x000fc80000000009 */
[----:B------:R-:W-:-:S04]  /*04c0*/  FFMA R24, R24, R25, R9 ;  /* 0x0000001918187223 */ /* 0x000fc80000000009 */
[----:B------:R-:W-:-:S04]  /*04d0*/  FFMA R13, R13, R12, R24 ;  /* 0x0000000c0d0d7223 */ /* 0x000fc80000000018 */
[----:B------:R-:W-:Y:S01]  /*04e0*/  FFMA R14, R26, R27, R13 ;  /* 0x0000001b1a0e7223 */ /* 0x000fe2000000000d */
[----:B------:R-:W-:Y:S06]  /*04f0*/  BRA.U UP0, `(.L_x_1) ;  /* 0xfffffffd00187547 */ /* 0x000fec000b83ffff */
[----:B------:R-:W0:Y:S01]  /*0500*/  LDC.64 R2, c[0x0][0x390] ;  /* 0x0000e400ff027b82 */ /* 0x000e220000000a00 */
[----:B------:R-:W-:-:S05]  /*0510*/  LEA R7, R7, R0, 0xb ;  /* 0x0000000007077211 */ /* 0x000fca00078e58ff */
[----:B0-----:R-:W-:-:S05]  /*0520*/  IMAD.WIDE R2, R7, 0x4, R2 ;  /* 0x0000000407027825 */ /* 0x001fca00078e0202 */
[----:B------:R-:W-:Y:S01]  /*0530*/  STG.E desc[UR8][R2.64], R14 ;  /* 0x0000000e02007986 */ /* 0x000fe2000c101908 */
[----:B------:R-:W-:Y:S05]  /*0540*/  EXIT ;  /* 0x000000000000794d */ /* 0x000fea0003800000 */
.L_x_2:
        /* <DEDUP_REMOVED lines=11> */
.L_x_4:


//--------------------- .nv.shared.reserved.0     --------------------------
	.section	.nv.shared.reserved.0,"aw",@nobits
	.weak		__nv_reservedSMEM_offset_0_alias
	.size		__nv_reservedSMEM_offset_0_alias, 0, 64
	.other		__nv_reservedSMEM_offset_0_alias,@"STO_CUDA_RESERVED_SHARED STV_DEFAULT"
__nv_reservedSMEM_offset_0_alias:
	.zero		0
	.zero		64


//--------------------- .nv.constant0._Z13cudaRandomizePf --------------------------
	.section	.nv.constant0._Z13cudaRandomizePf,"a",@progbits
	.sectionflags	@""
	.align	4
.nv.constant0._Z13cudaRandomizePf:
	.zero		904


//--------------------- .nv.constant0._Z12MatMulKernelPfS_S_ --------------------------
	.section	.nv.constant0._Z12MatMulKernelPfS_S_,"a",@progbits
	.sectionflags	@""
	.align	4
.nv.constant0._Z12MatMulKernelPfS_S_:
	.zero		920


//--------------------- SYMBOLS --------------------------

	.type		.nv.reservedSmem.offset0,@object
	.size		.nv.reservedSmem.offset0,0x4
